//
// Generated by NVIDIA NVVM Compiler
//
// Compiler Build ID: CL-36424714
// Cuda compilation tools, release 13.0, V13.0.88
// Based on NVVM 20.0.0
//

.version 9.0
.target sm_100
.address_size 64

	// .globl	_Z5SgemmILi128ELi8ELi128ELi8ELi8ELb0EEvPfS0_S0_iii
// _ZZ5SgemmILi128ELi8ELi128ELi8ELi8ELb0EEvPfS0_S0_iiiE2As has been demoted
// _ZZ5SgemmILi128ELi8ELi128ELi8ELi8ELb0EEvPfS0_S0_iiiE2Bs has been demoted

.visible .entry _Z5SgemmILi128ELi8ELi128ELi8ELi8ELb0EEvPfS0_S0_iii(
	.param .u64 .ptr .align 1 _Z5SgemmILi128ELi8ELi128ELi8ELi8ELb0EEvPfS0_S0_iii_param_0,
	.param .u64 .ptr .align 1 _Z5SgemmILi128ELi8ELi128ELi8ELi8ELb0EEvPfS0_S0_iii_param_1,
	.param .u64 .ptr .align 1 _Z5SgemmILi128ELi8ELi128ELi8ELi8ELb0EEvPfS0_S0_iii_param_2,
	.param .u32 _Z5SgemmILi128ELi8ELi128ELi8ELi8ELb0EEvPfS0_S0_iii_param_3,
	.param .u32 _Z5SgemmILi128ELi8ELi128ELi8ELi8ELb0EEvPfS0_S0_iii_param_4,
	.param .u32 _Z5SgemmILi128ELi8ELi128ELi8ELi8ELb0EEvPfS0_S0_iii_param_5
)
{
	.reg .pred 	%p<4>;
	.reg .b16 	%rs<5>;
	.reg .b32 	%r<68>;
	.reg .b32 	%f<475>;
	.reg .b64 	%rd<30>;
	// demoted variable
	.shared .align 4 .b8 _ZZ5SgemmILi128ELi8ELi128ELi8ELi8ELb0EEvPfS0_S0_iiiE2As[8192];
	// demoted variable
	.shared .align 4 .b8 _ZZ5SgemmILi128ELi8ELi128ELi8ELi8ELb0EEvPfS0_S0_iiiE2Bs[8192];
	ld.param.u32 	%r9, [_Z5SgemmILi128ELi8ELi128ELi8ELi8ELb0EEvPfS0_S0_iii_param_5];
	setp.lt.s32 	%p1, %r9, 1;
	mov.f32 	%f411, 0f00000000;
	mov.f32 	%f412, %f411;
	mov.f32 	%f413, %f411;
	mov.f32 	%f414, %f411;
	mov.f32 	%f415, %f411;
	mov.f32 	%f416, %f411;
	mov.f32 	%f417, %f411;
	mov.f32 	%f418, %f411;
	mov.f32 	%f419, %f411;
	mov.f32 	%f420, %f411;
	mov.f32 	%f421, %f411;
	mov.f32 	%f422, %f411;
	mov.f32 	%f423, %f411;
	mov.f32 	%f424, %f411;
	mov.f32 	%f425, %f411;
	mov.f32 	%f426, %f411;
	mov.f32 	%f427, %f411;
	mov.f32 	%f428, %f411;
	mov.f32 	%f429, %f411;
	mov.f32 	%f430, %f411;
	mov.f32 	%f431, %f411;
	mov.f32 	%f432, %f411;
	mov.f32 	%f433, %f411;
	mov.f32 	%f434, %f411;
	mov.f32 	%f435, %f411;
	mov.f32 	%f436, %f411;
	mov.f32 	%f437, %f411;
	mov.f32 	%f438, %f411;
	mov.f32 	%f439, %f411;
	mov.f32 	%f440, %f411;
	mov.f32 	%f441, %f411;
	mov.f32 	%f442, %f411;
	mov.f32 	%f443, %f411;
	mov.f32 	%f444, %f411;
	mov.f32 	%f445, %f411;
	mov.f32 	%f446, %f411;
	mov.f32 	%f447, %f411;
	mov.f32 	%f448, %f411;
	mov.f32 	%f449, %f411;
	mov.f32 	%f450, %f411;
	mov.f32 	%f451, %f411;
	mov.f32 	%f452, %f411;
	mov.f32 	%f453, %f411;
	mov.f32 	%f454, %f411;
	mov.f32 	%f455, %f411;
	mov.f32 	%f456, %f411;
	mov.f32 	%f457, %f411;
	mov.f32 	%f458, %f411;
	mov.f32 	%f459, %f411;
	mov.f32 	%f460, %f411;
	mov.f32 	%f461, %f411;
	mov.f32 	%f462, %f411;
	mov.f32 	%f463, %f411;
	mov.f32 	%f464, %f411;
	mov.f32 	%f465, %f411;
	mov.f32 	%f466, %f411;
	mov.f32 	%f467, %f411;
	mov.f32 	%f468, %f411;
	mov.f32 	%f469, %f411;
	mov.f32 	%f470, %f411;
	mov.f32 	%f471, %f411;
	mov.f32 	%f472, %f411;
	mov.f32 	%f473, %f411;
	mov.f32 	%f474, %f411;
	@%p1 bra 	$L__BB0_5;
	mov.b32 	%r65, 0;
	mov.f32 	%f411, 0f00000000;
	mov.u32 	%r12, %tid.y;
	shl.b32 	%r13, %r12, 5;
	mov.u32 	%r14, _ZZ5SgemmILi128ELi8ELi128ELi8ELi8ELb0EEvPfS0_S0_iiiE2As;
	add.s32 	%r15, %r13, %r14;
	add.s32 	%r2, %r15, 16;
	shl.b32 	%r16, %r12, 4;
	mov.u32 	%r17, %tid.x;
	cvt.u16.u32 	%rs1, %r17;
	cvt.u16.u32 	%rs2, %r16;
	add.s16 	%rs3, %rs2, %rs1;
	shr.u16 	%rs4, %rs3, 1;
$L__BB0_2:
	ld.param.u32 	%r63, [_Z5SgemmILi128ELi8ELi128ELi8ELi8ELb0EEvPfS0_S0_iii_param_5];
	ld.param.u32 	%r61, [_Z5SgemmILi128ELi8ELi128ELi8ELi8ELb0EEvPfS0_S0_iii_param_4];
	ld.param.u64 	%rd28, [_Z5SgemmILi128ELi8ELi128ELi8ELi8ELb0EEvPfS0_S0_iii_param_1];
	ld.param.u64 	%rd27, [_Z5SgemmILi128ELi8ELi128ELi8ELi8ELb0EEvPfS0_S0_iii_param_0];
	add.s32 	%r18, %r16, %r17;
	cvt.u32.u16 	%r19, %rs4;
	shl.b32 	%r20, %r17, 2;
	and.b32  	%r21, %r20, 4;
	mad.lo.s32 	%r22, %r63, %r19, %r21;
	add.s32 	%r23, %r22, %r65;
	cvt.s64.s32 	%rd4, %r23;
	mov.u32 	%r24, %ctaid.y;
	mul.lo.s32 	%r25, %r24, %r63;
	shl.b32 	%r26, %r25, 7;
	cvt.s64.s32 	%rd5, %r26;
	add.s64 	%rd6, %rd5, %rd4;
	cvta.to.global.u64 	%rd7, %rd27;
	shl.b64 	%rd8, %rd6, 2;
	add.s64 	%rd9, %rd7, %rd8;
	ld.global.nc.f32 	%f259, [%rd9];
	shl.b32 	%r27, %r17, 11;
	and.b32  	%r28, %r27, 2048;
	add.s32 	%r29, %r14, %r28;
	mul.wide.u16 	%r30, %rs4, 4;
	add.s32 	%r31, %r29, %r30;
	st.shared.f32 	[%r31], %f259;
	ld.global.nc.f32 	%f260, [%rd9+4];
	st.shared.f32 	[%r31+512], %f260;
	ld.global.nc.f32 	%f261, [%rd9+8];
	st.shared.f32 	[%r31+1024], %f261;
	ld.global.nc.f32 	%f262, [%rd9+12];
	st.shared.f32 	[%r31+1536], %f262;
	shr.u32 	%r32, %r18, 5;
	add.s32 	%r33, %r65, %r32;
	shl.b32 	%r34, %r18, 2;
	and.b32  	%r35, %r34, 124;
	mad.lo.s32 	%r36, %r33, %r61, %r35;
	cvt.s64.s32 	%rd10, %r36;
	mov.u32 	%r37, %ctaid.x;
	shl.b32 	%r38, %r37, 7;
	cvt.u64.u32 	%rd11, %r38;
	add.s64 	%rd12, %rd11, %rd10;
	cvta.to.global.u64 	%rd13, %rd28;
	shl.b64 	%rd14, %rd12, 2;
	add.s64 	%rd15, %rd13, %rd14;
	ld.global.nc.f32 	%f263, [%rd15];
	shl.b32 	%r39, %r32, 9;
	mov.u32 	%r40, _ZZ5SgemmILi128ELi8ELi128ELi8ELi8ELb0EEvPfS0_S0_iiiE2Bs;
	add.s32 	%r41, %r40, %r39;
	shl.b32 	%r42, %r18, 4;
	and.b32  	%r43, %r42, 496;
	add.s32 	%r44, %r41, %r43;
	st.shared.f32 	[%r44], %f263;
	ld.global.nc.f32 	%f264, [%rd15+4];
	st.shared.f32 	[%r44+4], %f264;
	ld.global.nc.f32 	%f265, [%rd15+8];
	st.shared.f32 	[%r44+8], %f265;
	ld.global.nc.f32 	%f266, [%rd15+12];
	st.shared.f32 	[%r44+12], %f266;
	bar.sync 	0;
	mov.b32 	%r67, 16;
	mov.u32 	%r66, %r2;
$L__BB0_3:
	ld.shared.f32 	%f267, [%r66+-16];
	ld.shared.f32 	%f268, [%r66+-12];
	ld.shared.f32 	%f269, [%r66+-8];
	ld.shared.f32 	%f270, [%r66+-4];
	ld.shared.f32 	%f271, [%r66];
	ld.shared.f32 	%f272, [%r66+4];
	ld.shared.f32 	%f273, [%r66+8];
	ld.shared.f32 	%f274, [%r66+12];
	mov.u32 	%r45, %tid.x;
	shl.b32 	%r46, %r45, 5;
	mov.u32 	%r47, _ZZ5SgemmILi128ELi8ELi128ELi8ELi8ELb0EEvPfS0_S0_iiiE2Bs;
	add.s32 	%r48, %r47, %r46;
	add.s32 	%r49, %r48, %r67;
	ld.shared.f32 	%f275, [%r49+-16];
	ld.shared.f32 	%f276, [%r49+-12];
	ld.shared.f32 	%f277, [%r49+-8];
	ld.shared.f32 	%f278, [%r49+-4];
	ld.shared.f32 	%f279, [%r49];
	ld.shared.f32 	%f280, [%r49+4];
	ld.shared.f32 	%f281, [%r49+8];
	ld.shared.f32 	%f282, [%r49+12];
	fma.rn.f32 	%f474, %f267, %f275, %f474;
	fma.rn.f32 	%f473, %f267, %f276, %f473;
	fma.rn.f32 	%f472, %f267, %f277, %f472;
	fma.rn.f32 	%f471, %f267, %f278, %f471;
	fma.rn.f32 	%f470, %f267, %f279, %f470;
	fma.rn.f32 	%f469, %f267, %f280, %f469;
	fma.rn.f32 	%f468, %f267, %f281, %f468;
	fma.rn.f32 	%f467, %f267, %f282, %f467;
	fma.rn.f32 	%f466, %f268, %f275, %f466;
	fma.rn.f32 	%f465, %f268, %f276, %f465;
	fma.rn.f32 	%f464, %f268, %f277, %f464;
	fma.rn.f32 	%f463, %f268, %f278, %f463;
	fma.rn.f32 	%f462, %f268, %f279, %f462;
	fma.rn.f32 	%f461, %f268, %f280, %f461;
	fma.rn.f32 	%f460, %f268, %f281, %f460;
	fma.rn.f32 	%f459, %f268, %f282, %f459;
	fma.rn.f32 	%f458, %f269, %f275, %f458;
	fma.rn.f32 	%f457, %f269, %f276, %f457;
	fma.rn.f32 	%f456, %f269, %f277, %f456;
	fma.rn.f32 	%f455, %f269, %f278, %f455;
	fma.rn.f32 	%f454, %f269, %f279, %f454;
	fma.rn.f32 	%f453, %f269, %f280, %f453;
	fma.rn.f32 	%f452, %f269, %f281, %f452;
	fma.rn.f32 	%f451, %f269, %f282, %f451;
	fma.rn.f32 	%f450, %f270, %f275, %f450;
	fma.rn.f32 	%f449, %f270, %f276, %f449;
	fma.rn.f32 	%f448, %f270, %f277, %f448;
	fma.rn.f32 	%f447, %f270, %f278, %f447;
	fma.rn.f32 	%f446, %f270, %f279, %f446;
	fma.rn.f32 	%f445, %f270, %f280, %f445;
	fma.rn.f32 	%f444, %f270, %f281, %f444;
	fma.rn.f32 	%f443, %f270, %f282, %f443;
	fma.rn.f32 	%f442, %f271, %f275, %f442;
	fma.rn.f32 	%f441, %f271, %f276, %f441;
	fma.rn.f32 	%f440, %f271, %f277, %f440;
	fma.rn.f32 	%f439, %f271, %f278, %f439;
	fma.rn.f32 	%f438, %f271, %f279, %f438;
	fma.rn.f32 	%f437, %f271, %f280, %f437;
	fma.rn.f32 	%f436, %f271, %f281, %f436;
	fma.rn.f32 	%f435, %f271, %f282, %f435;
	fma.rn.f32 	%f434, %f272, %f275, %f434;
	fma.rn.f32 	%f433, %f272, %f276, %f433;
	fma.rn.f32 	%f432, %f272, %f277, %f432;
	fma.rn.f32 	%f431, %f272, %f278, %f431;
	fma.rn.f32 	%f430, %f272, %f279, %f430;
	fma.rn.f32 	%f429, %f272, %f280, %f429;
	fma.rn.f32 	%f428, %f272, %f281, %f428;
	fma.rn.f32 	%f427, %f272, %f282, %f427;
	fma.rn.f32 	%f426, %f273, %f275, %f426;
	fma.rn.f32 	%f425, %f273, %f276, %f425;
	fma.rn.f32 	%f424, %f273, %f277, %f424;
	fma.rn.f32 	%f423, %f273, %f278, %f423;
	fma.rn.f32 	%f422, %f273, %f279, %f422;
	fma.rn.f32 	%f421, %f273, %f280, %f421;
	fma.rn.f32 	%f420, %f273, %f281, %f420;
	fma.rn.f32 	%f419, %f273, %f282, %f419;
	fma.rn.f32 	%f418, %f274, %f275, %f418;
	fma.rn.f32 	%f417, %f274, %f276, %f417;
	fma.rn.f32 	%f416, %f274, %f277, %f416;
	fma.rn.f32 	%f415, %f274, %f278, %f415;
	fma.rn.f32 	%f414, %f274, %f279, %f414;
	fma.rn.f32 	%f413, %f274, %f280, %f413;
	fma.rn.f32 	%f412, %f274, %f281, %f412;
	fma.rn.f32 	%f411, %f274, %f282, %f411;
	add.s32 	%r67, %r67, 512;
	add.s32 	%r66, %r66, 512;
	setp.ne.s32 	%p2, %r67, 4112;
	@%p2 bra 	$L__BB0_3;
	ld.param.u32 	%r64, [_Z5SgemmILi128ELi8ELi128ELi8ELi8ELb0EEvPfS0_S0_iii_param_5];
	add.s32 	%r65, %r65, 8;
	setp.lt.s32 	%p3, %r65, %r64;
	@%p3 bra 	$L__BB0_2;
$L__BB0_5:
	ld.param.u32 	%r62, [_Z5SgemmILi128ELi8ELi128ELi8ELi8ELb0EEvPfS0_S0_iii_param_4];
	ld.param.u64 	%rd29, [_Z5SgemmILi128ELi8ELi128ELi8ELi8ELb0EEvPfS0_S0_iii_param_2];
	mov.u32 	%r50, %ctaid.x;
	shl.b32 	%r51, %r50, 7;
	cvta.to.global.u64 	%rd16, %rd29;
	mov.u32 	%r52, %tid.y;
	shl.b32 	%r53, %r52, 3;
	mov.u32 	%r54, %ctaid.y;
	shl.b32 	%r55, %r54, 7;
	add.s32 	%r56, %r55, %r53;
	mov.u32 	%r57, %tid.x;
	shl.b32 	%r58, %r57, 3;
	add.s32 	%r59, %r58, %r51;
	mad.lo.s32 	%r60, %r56, %r62, %r59;
	mul.wide.s32 	%rd17, %r60, 4;
	add.s64 	%rd18, %rd16, %rd17;
	st.global.f32 	[%rd18], %f474;
	st.global.f32 	[%rd18+4], %f473;
	st.global.f32 	[%rd18+8], %f472;
	st.global.f32 	[%rd18+12], %f471;
	st.global.f32 	[%rd18+16], %f470;
	st.global.f32 	[%rd18+20], %f469;
	st.global.f32 	[%rd18+24], %f468;
	st.global.f32 	[%rd18+28], %f467;
	mul.wide.s32 	%rd19, %r62, 4;
	add.s64 	%rd20, %rd18, %rd19;
	st.global.f32 	[%rd20], %f466;
	st.global.f32 	[%rd20+4], %f465;
	st.global.f32 	[%rd20+8], %f464;
	st.global.f32 	[%rd20+12], %f463;
	st.global.f32 	[%rd20+16], %f462;
	st.global.f32 	[%rd20+20], %f461;
	st.global.f32 	[%rd20+24], %f460;
	st.global.f32 	[%rd20+28], %f459;
	add.s64 	%rd21, %rd20, %rd19;
	st.global.f32 	[%rd21], %f458;
	st.global.f32 	[%rd21+4], %f457;
	st.global.f32 	[%rd21+8], %f456;
	st.global.f32 	[%rd21+12], %f455;
	st.global.f32 	[%rd21+16], %f454;
	st.global.f32 	[%rd21+20], %f453;
	st.global.f32 	[%rd21+24], %f452;
	st.global.f32 	[%rd21+28], %f451;
	add.s64 	%rd22, %rd21, %rd19;
	st.global.f32 	[%rd22], %f450;
	st.global.f32 	[%rd22+4], %f449;
	st.global.f32 	[%rd22+8], %f448;
	st.global.f32 	[%rd22+12], %f447;
	st.global.f32 	[%rd22+16], %f446;
	st.global.f32 	[%rd22+20], %f445;
	st.global.f32 	[%rd22+24], %f444;
	st.global.f32 	[%rd22+28], %f443;
	add.s64 	%rd23, %rd22, %rd19;
	st.global.f32 	[%rd23], %f442;
	st.global.f32 	[%rd23+4], %f441;
	st.global.f32 	[%rd23+8], %f440;
	st.global.f32 	[%rd23+12], %f439;
	st.global.f32 	[%rd23+16], %f438;
	st.global.f32 	[%rd23+20], %f437;
	st.global.f32 	[%rd23+24], %f436;
	st.global.f32 	[%rd23+28], %f435;
	add.s64 	%rd24, %rd23, %rd19;
	st.global.f32 	[%rd24], %f434;
	st.global.f32 	[%rd24+4], %f433;
	st.global.f32 	[%rd24+8], %f432;
	st.global.f32 	[%rd24+12], %f431;
	st.global.f32 	[%rd24+16], %f430;
	st.global.f32 	[%rd24+20], %f429;
	st.global.f32 	[%rd24+24], %f428;
	st.global.f32 	[%rd24+28], %f427;
	add.s64 	%rd25, %rd24, %rd19;
	st.global.f32 	[%rd25], %f426;
	st.global.f32 	[%rd25+4], %f425;
	st.global.f32 	[%rd25+8], %f424;
	st.global.f32 	[%rd25+12], %f423;
	st.global.f32 	[%rd25+16], %f422;
	st.global.f32 	[%rd25+20], %f421;
	st.global.f32 	[%rd25+24], %f420;
	st.global.f32 	[%rd25+28], %f419;
	add.s64 	%rd26, %rd25, %rd19;
	st.global.f32 	[%rd26], %f418;
	st.global.f32 	[%rd26+4], %f417;
	st.global.f32 	[%rd26+8], %f416;
	st.global.f32 	[%rd26+12], %f415;
	st.global.f32 	[%rd26+16], %f414;
	st.global.f32 	[%rd26+20], %f413;
	st.global.f32 	[%rd26+24], %f412;
	st.global.f32 	[%rd26+28], %f411;
	ret;

}


// ===== COMPILED SASS (sm_100) =====

	.target	sm_100

	.elftype	@"ET_EXEC"


//--------------------- .note.nv.tkinfo           --------------------------
	.section	.note.nv.tkinfo,"",@"SHT_NOTE"
	.sectionflags	@"SHF_NOTE_NV_TKINFO"
	.tkinfo
        /*0018*/ 	.word	0x00000002
        /*0030*/ 	.string	""
        /*0030*/ 	.string	"ptxas"
        /*0030*/ 	.string	"Cuda compilation tools, release 13.0, V13.0.88"
        /*0030*/ 	.string	"Build cuda_13.0.r13.0/compiler.36424714_0"
        /*0030*/ 	.string	"-arch sm_100 -m 64 "



//--------------------- .note.nv.cuinfo           --------------------------
	.section	.note.nv.cuinfo,"",@"SHT_NOTE"
	.sectionflags	@"SHF_NOTE_NV_CUINFO"
        /*0018*/ 	.short	0x0002
        /*001a*/ 	.short	0x0064
        /*001c*/ 	.short	0x0082
	.zero		2


//--------------------- .nv.info                  --------------------------
	.section	.nv.info,"",@"SHT_CUDA_INFO"
	.align	4


	//----- nvinfo : EIATTR_REGCOUNT
	.align		4
        /*0000*/ 	.byte	0x04, 0x2f
        /*0002*/ 	.short	(.L_1 - .L_0)
	.align		4
.L_0:
        /*0004*/ 	.word	index@(_Z5SgemmILi128ELi8ELi128ELi8ELi8ELb0EEvPfS0_S0_iii)
        /*0008*/ 	.word	0x0000005c


	//----- nvinfo : EIATTR_FRAME_SIZE
	.align		4
.L_1:
        /*000c*/ 	.byte	0x04, 0x11
        /*000e*/ 	.short	(.L_3 - .L_2)
	.align		4
.L_2:
        /*0010*/ 	.word	index@(_Z5SgemmILi128ELi8ELi128ELi8ELi8ELb0EEvPfS0_S0_iii)
        /*0014*/ 	.word	0x00000000


	//----- nvinfo : EIATTR_MIN_STACK_SIZE
	.align		4
.L_3:
        /*0018*/ 	.byte	0x04, 0x12
        /*001a*/ 	.short	(.L_5 - .L_4)
	.align		4
.L_4:
        /*001c*/ 	.word	index@(_Z5SgemmILi128ELi8ELi128ELi8ELi8ELb0EEvPfS0_S0_iii)
        /*0020*/ 	.word	0x00000000
.L_5:


//--------------------- .nv.compat                --------------------------
	.section	.nv.compat,"",@"SHT_CUDA_COMPAT_INFO"
	.align	4
        /*0000*/ 	.byte	0x02, 0x09, 0x00, 0x00, 0x02, 0x02, 0x01, 0x00, 0x02, 0x05, 0x05, 0x00, 0x03, 0x07, 0x01, 0x01
        /*0010*/ 	.byte	0x02, 0x03, 0x00, 0x00, 0x02, 0x06, 0x01, 0x00, 0x04, 0x0b, 0x08, 0x00, 0x09, 0x00, 0x00, 0x00
        /*0020*/ 	.byte	0x00, 0x00, 0x00, 0x00


//--------------------- .nv.info._Z5SgemmILi128ELi8ELi128ELi8ELi8ELb0EEvPfS0_S0_iii --------------------------
	.section	.nv.info._Z5SgemmILi128ELi8ELi128ELi8ELi8ELb0EEvPfS0_S0_iii,"",@"SHT_CUDA_INFO"
	.sectionflags	@""
	.align	4


	//----- nvinfo : EIATTR_CUDA_API_VERSION
	.align		4
        /*0000*/ 	.byte	0x04, 0x37
        /*0002*/ 	.short	(.L_7 - .L_6)
.L_6:
        /*0004*/ 	.word	0x00000082


	//----- nvinfo : EIATTR_KPARAM_INFO
	.align		4
.L_7:
        /*0008*/ 	.byte	0x04, 0x17
        /*000a*/ 	.short	(.L_9 - .L_8)
.L_8:
        /*000c*/ 	.word	0x00000000
        /*0010*/ 	.short	0x0005
        /*0012*/ 	.short	0x0020
        /*0014*/ 	.byte	0x00, 0xf0, 0x11, 0x00


	//----- nvinfo : EIATTR_KPARAM_INFO
	.align		4
.L_9:
        /*0018*/ 	.byte	0x04, 0x17
        /*001a*/ 	.short	(.L_11 - .L_10)
.L_10:
        /*001c*/ 	.word	0x00000000
        /*0020*/ 	.short	0x0004
        /*0022*/ 	.short	0x001c
        /*0024*/ 	.byte	0x00, 0xf0, 0x11, 0x00


	//----- nvinfo : EIATTR_KPARAM_INFO
	.align		4
.L_11:
        /*0028*/ 	.byte	0x04, 0x17
        /*002a*/ 	.short	(.L_13 - .L_12)
.L_12:
        /*002c*/ 	.word	0x00000000
        /*0030*/ 	.short	0x0003
        /*0032*/ 	.short	0x0018
        /*0034*/ 	.byte	0x00, 0xf0, 0x11, 0x00


	//----- nvinfo : EIATTR_KPARAM_INFO
	.align		4
.L_13:
        /*0038*/ 	.byte	0x04, 0x17
        /*003a*/ 	.short	(.L_15 - .L_14)
.L_14:
        /*003c*/ 	.word	0x00000000
        /*0040*/ 	.short	0x0002
        /*0042*/ 	.short	0x0010
        /*0044*/ 	.byte	0x00, 0xf5, 0x21, 0x00


	//----- nvinfo : EIATTR_KPARAM_INFO
	.align		4
.L_15:
        /*0048*/ 	.byte	0x04, 0x17
        /*004a*/ 	.short	(.L_17 - .L_16)
.L_16:
        /*004c*/ 	.word	0x00000000
        /*0050*/ 	.short	0x0001
        /*0052*/ 	.short	0x0008
        /*0054*/ 	.byte	0x00, 0xf5, 0x21, 0x00


	//----- nvinfo : EIATTR_KPARAM_INFO
	.align		4
.L_17:
        /*0058*/ 	.byte	0x04, 0x17
        /*005a*/ 	.short	(.L_19 - .L_18)
.L_18:
        /*005c*/ 	.word	0x00000000
        /*0060*/ 	.short	0x0000
        /*0062*/ 	.short	0x0000
        /*0064*/ 	.byte	0x00, 0xf5, 0x21, 0x00


	//----- nvinfo : EIATTR_SPARSE_MMA_MASK
	.align		4
.L_19:
        /*0068*/ 	.byte	0x03, 0x50
        /*006a*/ 	.short	0x0000


	//----- nvinfo : EIATTR_MAXREG_COUNT
	.align		4
        /*006c*/ 	.byte	0x03, 0x1b
        /*006e*/ 	.short	0x00ff


	//----- nvinfo : EIATTR_NUM_BARRIERS
	.align		4
        /*0070*/ 	.byte	0x02, 0x4c
        /*0072*/ 	.byte	0x01
	.zero		1


	//----- nvinfo : EIATTR_MERCURY_ISA_VERSION
	.align		4
        /*0074*/ 	.byte	0x03, 0x5f
        /*0076*/ 	.short	0x0101


	//----- nvinfo : EIATTR_VRC_CTA_INIT_COUNT
	.align		4
        /*0078*/ 	.byte	0x02, 0x4a
	.zero		1
	.zero		1


	//----- nvinfo : EIATTR_EXIT_INSTR_OFFSETS
	.align		4
        /*007c*/ 	.byte	0x04, 0x1c
        /*007e*/ 	.short	(.L_21 - .L_20)


	//   ....[0]....
.L_20:
        /*0080*/ 	.word	0x000010b0


	//----- nvinfo : EIATTR_CBANK_PARAM_SIZE
	.align		4
.L_21:
        /*0084*/ 	.byte	0x03, 0x19
        /*0086*/ 	.short	0x0024


	//----- nvinfo : EIATTR_PARAM_CBANK
	.align		4
        /*0088*/ 	.byte	0x04, 0x0a
        /*008a*/ 	.short	(.L_23 - .L_22)
	.align		4
.L_22:
        /*008c*/ 	.word	index@(.nv.constant0._Z5SgemmILi128ELi8ELi128ELi8ELi8ELb0EEvPfS0_S0_iii)
        /*0090*/ 	.short	0x0380
        /*0092*/ 	.short	0x0024


	//----- nvinfo : EIATTR_SW_WAR
	.align		4
.L_23:
        /*0094*/ 	.byte	0x04, 0x36
        /*0096*/ 	.short	(.L_25 - .L_24)
.L_24:
        /*0098*/ 	.word	0x00000008
.L_25:


//--------------------- .nv.callgraph             --------------------------
	.section	.nv.callgraph,"",@"SHT_CUDA_CALLGRAPH"
	.align	4
	.sectionentsize	8
	.align		4
        /*0000*/ 	.word	0x00000000
	.align		4
        /*0004*/ 	.word	0xffffffff
	.align		4
        /*0008*/ 	.word	0x00000000
	.align		4
        /*000c*/ 	.word	0xfffffffe
	.align		4
        /*0010*/ 	.word	0x00000000
	.align		4
        /*0014*/ 	.word	0xfffffffd
	.align		4
        /*0018*/ 	.word	0x00000000
	.align		4
        /*001c*/ 	.word	0xfffffffc


//--------------------- .text._Z5SgemmILi128ELi8ELi128ELi8ELi8ELb0EEvPfS0_S0_iii --------------------------
	.section	.text._Z5SgemmILi128ELi8ELi128ELi8ELi8ELb0EEvPfS0_S0_iii,"ax",@progbits
	.align	128
        .global         _Z5SgemmILi128ELi8ELi128ELi8ELi8ELb0EEvPfS0_S0_iii
        .type           _Z5SgemmILi128ELi8ELi128ELi8ELi8ELb0EEvPfS0_S0_iii,@function
        .size           _Z5SgemmILi128ELi8ELi128ELi8ELi8ELb0EEvPfS0_S0_iii,(.L_x_4 - _Z5SgemmILi128ELi8ELi128ELi8ELi8ELb0EEvPfS0_S0_iii)
        .other          _Z5SgemmILi128ELi8ELi128ELi8ELi8ELb0EEvPfS0_S0_iii,@"STO_CUDA_ENTRY STV_DEFAULT"
_Z5SgemmILi128ELi8ELi128ELi8ELi8ELb0EEvPfS0_S0_iii:
.text._Z5SgemmILi128ELi8ELi128ELi8ELi8ELb0EEvPfS0_S0_iii:
[----:B------:R-:W-:Y:S01]  /*0000*/  LDC R1, c[0x0][0x37c] ;  /* 0x0000df00ff017b82 */ /* 0x000fe20000000800 */
[----:B------:R-:W0:Y:S01]  /*0010*/  LDCU UR4, c[0x0][0x3a0] ;  /* 0x00007400ff0477ac */ /* 0x000e220008000800 */
[----:B------:R-:W-:Y:S01]  /*0020*/  HFMA2 R0, -RZ, RZ, 0, 0 ;  /* 0x00000000ff007431 */ /* 0x000fe200000001ff */
[----:B------:R-:W-:Y:S01]  /*0030*/  CS2R R64, SRZ ;  /* 0x0000000000407805 */ /* 0x000fe2000001ff00 */
[----:B------:R-:W-:Y:S01]  /*0040*/  HFMA2 R81, -RZ, RZ, 0, 0 ;  /* 0x00000000ff517431 */ /* 0x000fe200000001ff */
[----:B------:R-:W-:Y:S01]  /*0050*/  CS2R R74, SRZ ;  /* 0x00000000004a7805 */ /* 0x000fe2000001ff00 */
[----:B------:R-:W-:Y:S01]  /*0060*/  HFMA2 R87, -RZ, RZ, 0, 0 ;  /* 0x00000000ff577431 */ /* 0x000fe200000001ff */
[----:B------:R-:W-:Y:S02]  /*0070*/  CS2R R62, SRZ ;  /* 0x00000000003e7805 */ /* 0x000fe4000001ff00 */
[----:B------:R-:W-:Y:S02]  /*0080*/  CS2R R72, SRZ ;  /* 0x0000000000487805 */ /* 0x000fe4000001ff00 */
[----:B------:R-:W-:-:S02]  /*0090*/  CS2R R60, SRZ ;  /* 0x00000000003c7805 */ /* 0x000fc4000001ff00 */
[----:B------:R-:W-:Y:S02]  /*00a0*/  CS2R R70, SRZ ;  /* 0x0000000000467805 */ /* 0x000fe4000001ff00 */
[----:B------:R-:W-:Y:S02]  /*00b0*/  CS2R R58, SRZ ;  /* 0x00000000003a7805 */ /* 0x000fe4000001ff00 */
[----:B------:R-:W-:Y:S02]  /*00c0*/  CS2R R68, SRZ ;  /* 0x0000000000447805 */ /* 0x000fe4000001ff00 */
[----:B------:R-:W-:Y:S02]  /*00d0*/  CS2R R56, SRZ ;  /* 0x0000000000387805 */ /* 0x000fe4000001ff00 */
[----:B------:R-:W-:Y:S02]  /*00e0*/  CS2R R66, SRZ ;  /* 0x0000000000427805 */ /* 0x000fe4000001ff00 */
[----:B------:R-:W-:-:S02]  /*00f0*/  CS2R R54, SRZ ;  /* 0x0000000000367805 */ /* 0x000fc4000001ff00 */
[----:B------:R-:W-:Y:S02]  /*0100*/  CS2R R52, SRZ ;  /* 0x0000000000347805 */ /* 0x000fe4000001ff00 */
[----:B------:R-:W-:Y:S02]  /*0110*/  CS2R R50, SRZ ;  /* 0x0000000000327805 */ /* 0x000fe4000001ff00 */
[----:B------:R-:W-:Y:S01]  /*0120*/  CS2R R48, SRZ ;  /* 0x0000000000307805 */ /* 0x000fe2000001ff00 */
[----:B0-----:R-:W-:Y:S01]  /*0130*/  UISETP.GE.AND UP0, UPT, UR4, 0x1, UPT ;  /* 0x000000010400788c */ /* 0x001fe2000bf06270 */
        /* <DEDUP_REMOVED lines=14> */
[----:B------:R-:W-:-:S02]  /*0220*/  MOV R83, RZ ;  /* 0x000000ff00537202 */ /* 0x000fc40000000f00 */
[----:B------:R-:W-:Y:S02]  /*0230*/  CS2R R76, SRZ ;  /* 0x00000000004c7805 */ /* 0x000fe4000001ff00 */
[----:B------:R-:W-:Y:S01]  /*0240*/  MOV R79, RZ ;  /* 0x000000ff004f7202 */ /* 0x000fe20000000f00 */
[----:B------:R-:W0:Y:S01]  /*0250*/  LDCU.64 UR8, c[0x0][0x358] ;  /* 0x00006b00ff0877ac */ /* 0x000e220008000a00 */
[----:B------:R-:W-:Y:S01]  /*0260*/  MOV R85, RZ ;  /* 0x000000ff00557202 */ /* 0x000fe20000000f00 */
[----:B------:R-:W-:Y:S06]  /*0270*/  BRA.U !UP0, `(.L_x_0) ;  /* 0x0000000908407547 */ /* 0x000fec000b800000 */
[----:B------:R-:W1:Y:S01]  /*0280*/  S2R R89, SR_TID.Y ;  /* 0x0000000000597919 */ /* 0x000e620000002200 */
[----:B------:R-:W2:Y:S01]  /*0290*/  S2UR UR5, SR_CgaCtaId ;  /* 0x00000000000579c3 */ /* 0x000ea20000008800 */
[----:B------:R-:W-:Y:S01]  /*02a0*/  UMOV UR4, 0x400 ;  /* 0x0000040000047882 */ /* 0x000fe20000000000 */
[----:B------:R-:W-:Y:S01]  /*02b0*/  MOV R64, RZ ;  /* 0x000000ff00407202 */ /* 0x000fe20000000f00 */
[----:B------:R-:W3:Y:S01]  /*02c0*/  S2R R78, SR_TID.X ;  /* 0x00000000004e7919 */ /* 0x000ee20000002100 */
[----:B--2---:R-:W-:-:S03]  /*02d0*/  ULEA UR5, UR5, UR4, 0x18 ;  /* 0x0000000405057291 */ /* 0x004fc6000f8ec0ff */
[----:B------:R-:W-:-:S03]  /*02e0*/  UMOV UR4, URZ ;  /* 0x000000ff00047c82 */ /* 0x000fc60008000000 */
[C---:B-1----:R-:W-:Y:S02]  /*02f0*/  LEA R82, R89.reuse, UR5, 0x5 ;  /* 0x0000000559527c11 */ /* 0x042fe4000f8e28ff */
[----:B---3--:R-:W-:Y:S02]  /*0300*/  LEA R2, R89, R78, 0x4 ;  /* 0x0000004e59027211 */ /* 0x008fe400078e20ff */
[----:B------:R-:W-:Y:S02]  /*0310*/  IADD3 R82, PT, PT, R82, 0x10, RZ ;  /* 0x0000001052527810 */ /* 0x000fe40007ffe0ff */
[----:B------:R-:W-:-:S04]  /*0320*/  LOP3.LUT R2, R2, 0xffff, RZ, 0xc0, !PT ;  /* 0x0000ffff02027812 */ /* 0x000fc800078ec0ff */
[----:B------:R-:W-:-:S07]  /*0330*/  SHF.R.U32.HI R80, RZ, 0x1, R2 ;  /* 0x00000001ff507819 */ /* 0x000fce0000011602 */
.L_x_2:
[----:B------:R-:W1:Y:S01]  /*0340*/  S2UR UR6, SR_CTAID.Y ;  /* 0x00000000000679c3 */ /* 0x000e620000002600 */
[----:B------:R-:W2:Y:S01]  /*0350*/  S2R R4, SR_CTAID.X ;  /* 0x0000000000047919 */ /* 0x000ea20000002500 */
[----:B------:R-:W3:Y:S01]  /*0360*/  LDCU UR10, c[0x0][0x3a0] ;  /* 0x00007400ff0a77ac */ /* 0x000ee20008000800 */
[----:B------:R-:W-:Y:S02]  /*0370*/  SHF.L.U32 R2, R78, 0x2, RZ ;  /* 0x000000024e027819 */ /* 0x000fe400000006ff */
[----:B------:R-:W-:Y:S01]  /*0380*/  LEA R12, R89, R78, 0x4 ;  /* 0x0000004e590c7211 */ /* 0x000fe200078e20ff */
[----:B------:R-:W4:Y:S01]  /*0390*/  LDCU UR7, c[0x0][0x39c] ;  /* 0x00007380ff0777ac */ /* 0x000f220008000800 */
[----:B------:R-:W-:Y:S02]  /*03a0*/  LOP3.LUT R3, R2, 0x4, RZ, 0xc0, !PT ;  /* 0x0000000402037812 */ /* 0x000fe400078ec0ff */
[----:B------:R-:W-:Y:S01]  /*03b0*/  LOP3.LUT R10, R80, 0xffff, RZ, 0xc0, !PT ;  /* 0x0000ffff500a7812 */ /* 0x000fe200078ec0ff */
[----:B------:R-:W5:Y:S01]  /*03c0*/  LDCU.128 UR12, c[0x0][0x380] ;  /* 0x00007000ff0c77ac */ /* 0x000f620008000c00 */
[----:B------:R-:W-:-:S02]  /*03d0*/  SHF.L.U32 R2, R12, 0x2, RZ ;  /* 0x000000020c027819 */ /* 0x000fc400000006ff */
[----:B------:R-:W-:Y:S02]  /*03e0*/  SHF.R.U32.HI R11, RZ, 0x5, R12 ;  /* 0x00000005ff0b7819 */ /* 0x000fe4000001160c */
[----:B------:R-:W-:Y:S02]  /*03f0*/  LOP3.LUT R5, R2, 0x7c, RZ, 0xc0, !PT ;  /* 0x0000007c02057812 */ /* 0x000fe400078ec0ff */
[----:B------:R-:W-:Y:S01]  /*0400*/  IADD3 R2, PT, PT, R11, UR4, RZ ;  /* 0x000000040b027c10 */ /* 0x000fe2000fffe0ff */
[----:B---3--:R-:W-:Y:S01]  /*0410*/  IMAD R3, R10, UR10, R3 ;  /* 0x0000000a0a037c24 */ /* 0x008fe2000f8e0203 */
[----:B-1----:R-:W-:-:S04]  /*0420*/  UIMAD UR6, UR6, UR10, URZ ;  /* 0x0000000a060672a4 */ /* 0x002fc8000f8e02ff */
[----:B------:R-:W-:Y:S01]  /*0430*/  IADD3 R3, PT, PT, R3, UR4, RZ ;  /* 0x0000000403037c10 */ /* 0x000fe2000fffe0ff */
[----:B----4-:R-:W-:Y:S01]  /*0440*/  IMAD R5, R2, UR7, R5 ;  /* 0x0000000702057c24 */ /* 0x010fe2000f8e0205 */
[----:B------:R-:W-:-:S04]  /*0450*/  USHF.L.U32 UR6, UR6, 0x7, URZ ;  /* 0x0000000706067899 */ /* 0x000fc800080006ff */
[----:B------:R-:W-:Y:S01]  /*0460*/  USHF.R.S32.HI UR7, URZ, 0x1f, UR6 ;  /* 0x0000001fff077899 */ /* 0x000fe20008011406 */
[----:B--2---:R-:W-:Y:S02]  /*0470*/  LEA R4, P1, R4, R5, 0x7 ;  /* 0x0000000504047211 */ /* 0x004fe400078238ff */
[----:B------:R-:W-:Y:S02]  /*0480*/  IADD3 R6, P2, PT, R3, UR6, RZ ;  /* 0x0000000603067c10 */ /* 0x000fe4000ff5e0ff */
[----:B------:R-:W-:Y:S02]  /*0490*/  LEA.HI.X.SX32 R5, R5, RZ, 0x1, P1 ;  /* 0x000000ff05057211 */ /* 0x000fe400008f0eff */
[----:B-----5:R-:W-:Y:S02]  /*04a0*/  LEA R8, P0, R6, UR12, 0x2 ;  /* 0x0000000c06087c11 */ /* 0x020fe4000f8010ff */
[----:B------:R-:W-:Y:S02]  /*04b0*/  LEA.HI.X.SX32 R3, R3, UR7, 0x1, P2 ;  /* 0x0000000703037c11 */ /* 0x000fe400090f0eff */
[----:B------:R-:W-:-:S02]  /*04c0*/  LEA R2, P2, R4, UR14, 0x2 ;  /* 0x0000000e04027c11 */ /* 0x000fc4000f8410ff */
[----:B------:R-:W-:Y:S02]  /*04d0*/  LEA.HI.X R9, R6, UR13, R3, 0x2, P0 ;  /* 0x0000000d06097c11 */ /* 0x000fe400080f1403 */
[----:B------:R-:W-:-:S03]  /*04e0*/  LEA.HI.X R3, R4, UR15, R5, 0x2, P2 ;  /* 0x0000000f04037c11 */ /* 0x000fc600090f1405 */
[----:B0-----:R-:W2:Y:S04]  /*04f0*/  LDG.E.CONSTANT R13, desc[UR8][R8.64] ;  /* 0x00000008080d7981 */ /* 0x001ea8000c1e9900 */
[----:B------:R-:W3:Y:S04]  /*0500*/  LDG.E.CONSTANT R15, desc[UR8][R8.64+0x4] ;  /* 0x00000408080f7981 */ /* 0x000ee8000c1e9900 */
[----:B------:R-:W4:Y:S04]  /*0510*/  LDG.E.CONSTANT R17, desc[UR8][R8.64+0x8] ;  /* 0x0000080808117981 */ /* 0x000f28000c1e9900 */
[----:B------:R0:W5:Y:S04]  /*0520*/  LDG.E.CONSTANT R19, desc[UR8][R8.64+0xc] ;  /* 0x00000c0808137981 */ /* 0x000168000c1e9900 */
[----:B------:R-:W5:Y:S04]  /*0530*/  LDG.E.CONSTANT R4, desc[UR8][R2.64] ;  /* 0x0000000802047981 */ /* 0x000f68000c1e9900 */
[----:B------:R-:W5:Y:S04]  /*0540*/  LDG.E.CONSTANT R5, desc[UR8][R2.64+0x4] ;  /* 0x0000040802057981 */ /* 0x000f68000c1e9900 */
[----:B------:R-:W5:Y:S04]  /*0550*/  LDG.E.CONSTANT R6, desc[UR8][R2.64+0x8] ;  /* 0x0000080802067981 */ /* 0x000f68000c1e9900 */
[----:B------:R1:W5:Y:S01]  /*0560*/  LDG.E.CONSTANT R7, desc[UR8][R2.64+0xc] ;  /* 0x00000c0802077981 */ /* 0x000362000c1e9900 */
[----:B------:R-:W1:Y:S01]  /*0570*/  S2UR UR7, SR_CgaCtaId ;  /* 0x00000000000779c3 */ /* 0x000e620000008800 */
[----:B------:R-:W-:Y:S01]  /*0580*/  UMOV UR6, 0x400 ;  /* 0x0000040000067882 */ /* 0x000fe20000000000 */
[----:B------:R-:W-:Y:S01]  /*0590*/  SHF.L.U32 R78, R78, 0xb, RZ ;  /* 0x0000000b4e4e7819 */ /* 0x000fe200000006ff */
[----:B------:R-:W-:Y:S01]  /*05a0*/  UIADD3 UR6, UPT, UPT, UR6, 0x2000, URZ ;  /* 0x0000200006067890 */ /* 0x000fe2000fffe0ff */
[----:B------:R-:W-:Y:S01]  /*05b0*/  SHF.L.U32 R12, R12, 0x4, RZ ;  /* 0x000000040c0c7819 */ /* 0x000fe200000006ff */
[----:B------:R-:W-:Y:S01]  /*05c0*/  UIADD3 UR4, UPT, UPT, UR4, 0x8, URZ ;  /* 0x0000000804047890 */ /* 0x000fe2000fffe0ff */
[----:B------:R-:W-:-:S02]  /*05d0*/  LOP3.LUT R78, R78, 0x800, RZ, 0xc0, !PT ;  /* 0x000008004e4e7812 */ /* 0x000fc400078ec0ff */
[----:B------:R-:W-:Y:S01]  /*05e0*/  LOP3.LUT R12, R12, 0x1f0, RZ, 0xc0, !PT ;  /* 0x000001f00c0c7812 */ /* 0x000fe200078ec0ff */
[----:B------:R-:W-:Y:S01]  /*05f0*/  UISETP.GE.AND UP1, UPT, UR4, UR10, UPT ;  /* 0x0000000a0400728c */ /* 0x000fe2000bf26270 */
[----:B0-----:R-:W-:Y:S02]  /*0600*/  IADD3 R9, PT, PT, R78, UR5, RZ ;  /* 0x000000054e097c10 */ /* 0x001fe4000fffe0ff */
[----:B------:R-:W0:Y:S01]  /*0610*/  S2R R78, SR_TID.X ;  /* 0x00000000004e7919 */ /* 0x000e220000002100 */
[----:B-1----:R-:W-:Y:S02]  /*0620*/  MOV R2, R82 ;  /* 0x0000005200027202 */ /* 0x002fe40000000f00 */
[----:B------:R-:W-:Y:S01]  /*0630*/  LEA R10, R10, R9, 0x2 ;  /* 0x000000090a0a7211 */ /* 0x000fe200078e10ff */
[----:B------:R-:W-:-:S06]  /*0640*/  ULEA UR6, UR7, UR6, 0x18 ;  /* 0x0000000607067291 */ /* 0x000fcc000f8ec0ff */
[----:B------:R-:W-:-:S04]  /*0650*/  LEA R11, R11, UR6, 0x9 ;  /* 0x000000060b0b7c11 */ /* 0x000fc8000f8e48ff */
[----:B------:R-:W-:Y:S02]  /*0660*/  IADD3 R11, PT, PT, R11, R12, RZ ;  /* 0x0000000c0b0b7210 */ /* 0x000fe40007ffe0ff */
[----:B0-----:R-:W-:Y:S01]  /*0670*/  LEA R3, R78, UR6, 0x5 ;  /* 0x000000064e037c11 */ /* 0x001fe2000f8e28ff */
[----:B------:R-:W-:Y:S01]  /*0680*/  UMOV UR6, 0x10 ;  /* 0x0000001000067882 */ /* 0x000fe20000000000 */
[----:B--2---:R0:W-:Y:S04]  /*0690*/  STS [R10], R13 ;  /* 0x0000000d0a007388 */ /* 0x0041e80000000800 */
[----:B---3--:R0:W-:Y:S04]  /*06a0*/  STS [R10+0x200], R15 ;  /* 0x0002000f0a007388 */ /* 0x0081e80000000800 */
[----:B----4-:R0:W-:Y:S04]  /*06b0*/  STS [R10+0x400], R17 ;  /* 0x000400110a007388 */ /* 0x0101e80000000800 */
[----:B-----5:R0:W-:Y:S04]  /*06c0*/  STS [R10+0x600], R19 ;  /* 0x000600130a007388 */ /* 0x0201e80000000800 */
[----:B------:R0:W-:Y:S01]  /*06d0*/  STS.128 [R11], R4 ;  /* 0x000000040b007388 */ /* 0x0001e20000000c00 */
[----:B------:R-:W-:Y:S06]  /*06e0*/  BAR.SYNC.DEFER_BLOCKING 0x0 ;  /* 0x0000000000007b1d */ /* 0x000fec0000010000 */
.L_x_1:
[----:B0-----:R-:W-:Y:S04]  /*06f0*/  LDS.128 R4, [R2+-0x10] ;  /* 0xfffff00002047984 */ /* 0x001fe80000000c00 */
[----:B------:R-:W0:Y:S04]  /*0700*/  LDS.128 R8, [R3+UR6+-0x10] ;  /* 0xfffff00603087984 */ /* 0x000e280008000c00 */
[----:B------:R-:W1:Y:S01]  /*0710*/  LDS.128 R12, [R3+UR6] ;  /* 0x00000006030c7984 */ /* 0x000e620008000c00 */
[----:B------:R-:W-:-:S03]  /*0720*/  UIADD3 UR6, UPT, UPT, UR6, 0x200, URZ ;  /* 0x0000020006067890 */ /* 0x000fc6000fffe0ff */
[----:B------:R2:W3:Y:S01]  /*0730*/  LDS.128 R16, [R2] ;  /* 0x0000000002107984 */ /* 0x0004e20000000c00 */
[----:B------:R-:W-:Y:S01]  /*0740*/  UISETP.NE.AND UP0, UPT, UR6, 0x1010, UPT ;  /* 0x000010100600788c */ /* 0x000fe2000bf05270 */
[----:B--2---:R-:W-:Y:S01]  /*0750*/  IADD3 R2, PT, PT, R2, 0x200, RZ ;  /* 0x0000020002027810 */ /* 0x004fe20007ffe0ff */
[C---:B0-----:R-:W-:Y:S01]  /*0760*/  FFMA R85, R4.reuse, R8, R85 ;  /* 0x0000000804557223 */ /* 0x041fe20000000055 */
[C---:B------:R-:W-:Y:S01]  /*0770*/  FFMA R74, R4.reuse, R9, R74 ;  /* 0x00000009044a7223 */ /* 0x040fe2000000004a */
[C---:B------:R-:W-:Y:S01]  /*0780*/  FFMA R87, R4.reuse, R10, R87 ;  /* 0x0000000a04577223 */ /* 0x040fe20000000057 */
[C---:B------:R-:W-:Y:S01]  /*0790*/  FFMA R76, R4.reuse, R11, R76 ;  /* 0x0000000b044c7223 */ /* 0x040fe2000000004c */
[C---:B-1----:R-:W-:Y:S01]  /*07a0*/  FFMA R77, R4.reuse, R12, R77 ;  /* 0x0000000c044d7223 */ /* 0x042fe2000000004d */
[C---:B------:R-:W-:Y:S01]  /*07b0*/  FFMA R66, R4.reuse, R13, R66 ;  /* 0x0000000d04427223 */ /* 0x040fe20000000042 */
[C---:B------:R-:W-:Y:S01]  /*07c0*/  FFMA R79, R4.reuse, R14, R79 ;  /* 0x0000000e044f7223 */ /* 0x040fe2000000004f */
[----:B------:R-:W-:Y:S01]  /*07d0*/  FFMA R68, R4, R15, R68 ;  /* 0x0000000f04447223 */ /* 0x000fe20000000044 */
[----:B------:R-:W-:Y:S01]  /*07e0*/  FFMA R81, R8, R5, R81 ;  /* 0x0000000508517223 */ /* 0x000fe20000000051 */
[C---:B------:R-:W-:Y:S01]  /*07f0*/  FFMA R70, R5.reuse, R9, R70 ;  /* 0x0000000905467223 */ /* 0x040fe20000000046 */
[C---:B------:R-:W-:Y:S01]  /*0800*/  FFMA R83, R5.reuse, R10, R83 ;  /* 0x0000000a05537223 */ /* 0x040fe20000000053 */
[C---:B------:R-:W-:Y:S01]  /*0810*/  FFMA R72, R5.reuse, R11, R72 ;  /* 0x0000000b05487223 */ /* 0x040fe20000000048 */
[----:B------:R-:W-:Y:S01]  /*0820*/  FFMA R21, R12, R5, R21 ;  /* 0x000000050c157223 */ /* 0x000fe20000000015 */
[C---:B------:R-:W-:Y:S01]  /*0830*/  FFMA R0, R5.reuse, R13, R0 ;  /* 0x0000000d05007223 */ /* 0x040fe20000000000 */
[C---:B------:R-:W-:Y:S01]  /*0840*/  FFMA R23, R5.reuse, R14, R23 ;  /* 0x0000000e05177223 */ /* 0x040fe20000000017 */
[----:B------:R-:W-:Y:S01]  /*0850*/  FFMA R20, R5, R15, R20 ;  /* 0x0000000f05147223 */ /* 0x000fe20000000014 */
        /* <DEDUP_REMOVED lines=16> */
[C---:B---3--:R-:W-:Y:S01]  /*0960*/  FFMA R43, R16.reuse, R8, R43 ;  /* 0x00000008102b7223 */ /* 0x048fe2000000002b */
[C---:B------:R-:W-:Y:S01]  /*0970*/  FFMA R36, R16.reuse, R9, R36 ;  /* 0x0000000910247223 */ /* 0x040fe20000000024 */
[C---:B------:R-:W-:Y:S01]  /*0980*/  FFMA R45, R16.reuse, R10, R45 ;  /* 0x0000000a102d7223 */ /* 0x040fe2000000002d */
[C---:B------:R-:W-:Y:S01]  /*0990*/  FFMA R38, R16.reuse, R11, R38 ;  /* 0x0000000b10267223 */ /* 0x040fe20000000026 */
[C---:B------:R-:W-:Y:S01]  /*09a0*/  FFMA R47, R16.reuse, R12, R47 ;  /* 0x0000000c102f7223 */ /* 0x040fe2000000002f */
        /* <DEDUP_REMOVED lines=27> */
[----:B------:R-:W-:Y:S06]  /*0b60*/  BRA.U UP0, `(.L_x_1) ;  /* 0xfffffff900e07547 */ /* 0x000fec000b83ffff */
[----:B------:R-:W-:Y:S05]  /*0b70*/  BRA.U !UP1, `(.L_x_2) ;  /* 0xfffffff509f07547 */ /* 0x000fea000b83ffff */
.L_x_0:
[----:B------:R-:W1:Y:S01]  /*0b80*/  S2R R2, SR_TID.Y ;  /* 0x0000000000027919 */ /* 0x000e620000002200 */
[----:B------:R-:W2:Y:S01]  /*0b90*/  LDC R9, c[0x0][0x39c] ;  /* 0x0000e700ff097b82 */ /* 0x000ea20000000800 */
[----:B------:R-:W1:Y:S01]  /*0ba0*/  S2R R7, SR_CTAID.Y ;  /* 0x0000000000077919 */ /* 0x000e620000002600 */
[----:B------:R-:W3:Y:S06]  /*0bb0*/  S2R R3, SR_CTAID.X ;  /* 0x0000000000037919 */ /* 0x000eec0000002500 */
[----:B------:R-:W4:Y:S01]  /*0bc0*/  LDC.64 R4, c[0x0][0x390] ;  /* 0x0000e400ff047b82 */ /* 0x000f220000000a00 */
[----:B------:R-:W3:Y:S01]  /*0bd0*/  S2R R6, SR_TID.X ;  /* 0x0000000000067919 */ /* 0x000ee20000002100 */
[----:B-1----:R-:W-:-:S04]  /*0be0*/  LEA R2, R7, R2, 0x4 ;  /* 0x0000000207027211 */ /* 0x002fc800078e20ff */
[----:B------:R-:W-:Y:S02]  /*0bf0*/  SHF.L.U32 R2, R2, 0x3, RZ ;  /* 0x0000000302027819 */ /* 0x000fe400000006ff */
[----:B---3--:R-:W-:-:S04]  /*0c00*/  LEA R3, R3, R6, 0x4 ;  /* 0x0000000603037211 */ /* 0x008fc800078e20ff */
[----:B------:R-:W-:-:S05]  /*0c10*/  SHF.L.U32 R3, R3, 0x3, RZ ;  /* 0x0000000303037819 */ /* 0x000fca00000006ff */
[----:B--2---:R-:W-:-:S04]  /*0c20*/  IMAD R3, R2, R9, R3 ;  /* 0x0000000902037224 */ /* 0x004fc800078e0203 */
[----:B----4-:R-:W-:-:S05]  /*0c30*/  IMAD.WIDE R4, R3, 0x4, R4 ;  /* 0x0000000403047825 */ /* 0x010fca00078e0204 */
[----:B0-----:R-:W-:Y:S01]  /*0c40*/  STG.E desc[UR8][R4.64], R85 ;  /* 0x0000005504007986 */ /* 0x001fe2000c101908 */
[----:B------:R-:W-:-:S03]  /*0c50*/  IMAD.WIDE R2, R9, 0x4, R4 ;  /* 0x0000000409027825 */ /* 0x000fc600078e0204 */
[----:B------:R-:W-:Y:S01]  /*0c60*/  STG.E desc[UR8][R4.64+0x4], R74 ;  /* 0x0000044a04007986 */ /* 0x000fe2000c101908 */
[----:B------:R-:W-:-:S03]  /*0c70*/  IMAD.WIDE R6, R9, 0x4, R2 ;  /* 0x0000000409067825 */ /* 0x000fc600078e0202 */
[----:B------:R-:W-:Y:S04]  /*0c80*/  STG.E desc[UR8][R4.64+0x8], R87 ;  /* 0x0000085704007986 */ /* 0x000fe8000c101908 */
[----:B------:R-:W-:Y:S04]  /*0c90*/  STG.E desc[UR8][R4.64+0xc], R76 ;  /* 0x00000c4c04007986 */ /* 0x000fe8000c101908 */
[----:B------:R-:W-:Y:S04]  /*0ca0*/  STG.E desc[UR8][R4.64+0x10], R77 ;  /* 0x0000104d04007986 */ /* 0x000fe8000c101908 */
[----:B------:R-:W-:Y:S04]  /*0cb0*/  STG.E desc[UR8][R4.64+0x14], R66 ;  /* 0x0000144204007986 */ /* 0x000fe8000c101908 */
[----:B------:R-:W-:Y:S04]  /*0cc0*/  STG.E desc[UR8][R4.64+0x18], R79 ;  /* 0x0000184f04007986 */ /* 0x000fe8000c101908 */
[----:B------:R0:W-:Y:S04]  /*0cd0*/  STG.E desc[UR8][R4.64+0x1c], R68 ;  /* 0x00001c4404007986 */ /* 0x0001e8000c101908 */
[----:B------:R-:W-:Y:S04]  /*0ce0*/  STG.E desc[UR8][R2.64], R81 ;  /* 0x0000005102007986 */ /* 0x000fe8000c101908 */
[----:B------:R-:W-:Y:S01]  /*0cf0*/  STG.E desc[UR8][R2.64+0x4], R70 ;  /* 0x0000044602007986 */ /* 0x000fe2000c101908 */
[----:B0-----:R-:W-:-:S03]  /*0d00*/  IMAD.WIDE R4, R9, 0x4, R6 ;  /* 0x0000000409047825 */ /* 0x001fc600078e0206 */
        /* <DEDUP_REMOVED lines=57> */
[----:B------:R-:W-:Y:S01]  /*10a0*/  STG.E desc[UR8][R2.64+0x1c], R64 ;  /* 0x00001c4002007986 */ /* 0x000fe2000c101908 */
[----:B------:R-:W-:Y:S05]  /*10b0*/  EXIT ;  /* 0x000000000000794d */ /* 0x000fea0003800000 */
.L_x_3:
[----:B------:R-:W-:-:S00]  /*10c0*/  BRA `(.L_x_3) ;  /* 0xfffffffc00fc7947 */ /* 0x000fc0000383ffff */
[----:B------:R-:W-:-:S00]  /*10d0*/  NOP ;  /* 0x0000000000007918 */ /* 0x000fc00000000000 */
        /* <DEDUP_REMOVED lines=10> */
.L_x_4:


//--------------------- .nv.shared._Z5SgemmILi128ELi8ELi128ELi8ELi8ELb0EEvPfS0_S0_iii --------------------------
	.section	.nv.shared._Z5SgemmILi128ELi8ELi128ELi8ELi8ELb0EEvPfS0_S0_iii,"aw",@nobits
	.sectionflags	@""
	.align	4
.nv.shared._Z5SgemmILi128ELi8ELi128ELi8ELi8ELb0EEvPfS0_S0_iii:
	.zero		17408


//--------------------- .nv.shared.reserved.0     --------------------------
	.section	.nv.shared.reserved.0,"aw",@nobits
	.weak		__nv_reservedSMEM_offset_0_alias
	.size		__nv_reservedSMEM_offset_0_alias, 0, 64
	.other		__nv_reservedSMEM_offset_0_alias,@"STO_CUDA_RESERVED_SHARED STV_DEFAULT"
__nv_reservedSMEM_offset_0_alias:
	.zero		0
	.zero		64


//--------------------- .nv.constant0._Z5SgemmILi128ELi8ELi128ELi8ELi8ELb0EEvPfS0_S0_iii --------------------------
	.section	.nv.constant0._Z5SgemmILi128ELi8ELi128ELi8ELi8ELb0EEvPfS0_S0_iii,"a",@progbits
	.sectionflags	@""
	.align	4
.nv.constant0._Z5SgemmILi128ELi8ELi128ELi8ELi8ELb0EEvPfS0_S0_iii:
	.zero		932


//--------------------- SYMBOLS --------------------------

	.type		.nv.reservedSmem.offset0,@object
	.size		.nv.reservedSmem.offset0,0x4
	.type		.nv.reservedSmem.cap,@object
	.size		.nv.reservedSmem.cap,0x4
